//
// Generated by NVIDIA NVVM Compiler
//
// Compiler Build ID: CL-36424714
// Cuda compilation tools, release 13.0, V13.0.88
// Based on NVVM 20.0.0
//

.version 9.0
.target sm_100
.address_size 64

	// .globl	_Z6addvecPiS_S_

.visible .entry _Z6addvecPiS_S_(
	.param .u64 .ptr .align 1 _Z6addvecPiS_S__param_0,
	.param .u64 .ptr .align 1 _Z6addvecPiS_S__param_1,
	.param .u64 .ptr .align 1 _Z6addvecPiS_S__param_2
)
{
	.reg .pred 	%p<2>;
	.reg .b32 	%r<5>;
	.reg .b64 	%rd<11>;

	ld.param.u64 	%rd1, [_Z6addvecPiS_S__param_0];
	ld.param.u64 	%rd2, [_Z6addvecPiS_S__param_1];
	ld.param.u64 	%rd3, [_Z6addvecPiS_S__param_2];
	mov.u32 	%r1, %ctaid.x;
	setp.gt.u32 	%p1, %r1, 999;
	@%p1 bra 	$L__BB0_2;
	cvta.to.global.u64 	%rd4, %rd1;
	cvta.to.global.u64 	%rd5, %rd2;
	cvta.to.global.u64 	%rd6, %rd3;
	mul.wide.u32 	%rd7, %r1, 4;
	add.s64 	%rd8, %rd4, %rd7;
	ld.global.u32 	%r2, [%rd8];
	add.s64 	%rd9, %rd5, %rd7;
	ld.global.u32 	%r3, [%rd9];
	add.s32 	%r4, %r3, %r2;
	add.s64 	%rd10, %rd6, %rd7;
	st.global.u32 	[%rd10], %r4;
$L__BB0_2:
	ret;

}


// ===== COMPILED SASS (sm_100) =====

	.target	sm_100

	.elftype	@"ET_EXEC"


//--------------------- .note.nv.tkinfo           --------------------------
	.section	.note.nv.tkinfo,"",@"SHT_NOTE"
	.sectionflags	@"SHF_NOTE_NV_TKINFO"
	.tkinfo
        /*0018*/ 	.word	0x00000002
        /*0030*/ 	.string	""
        /*0030*/ 	.string	"ptxas"
        /*0030*/ 	.string	"Cuda compilation tools, release 13.0, V13.0.88"
        /*0030*/ 	.string	"Build cuda_13.0.r13.0/compiler.36424714_0"
        /*0030*/ 	.string	"-arch sm_100 -m 64 "



//--------------------- .note.nv.cuinfo           --------------------------
	.section	.note.nv.cuinfo,"",@"SHT_NOTE"
	.sectionflags	@"SHF_NOTE_NV_CUINFO"
        /*0018*/ 	.short	0x0002
        /*001a*/ 	.short	0x0064
        /*001c*/ 	.short	0x0082
	.zero		2


//--------------------- .nv.info                  --------------------------
	.section	.nv.info,"",@"SHT_CUDA_INFO"
	.align	4


	//----- nvinfo : EIATTR_REGCOUNT
	.align		4
        /*0000*/ 	.byte	0x04, 0x2f
        /*0002*/ 	.short	(.L_1 - .L_0)
	.align		4
.L_0:
        /*0004*/ 	.word	index@(_Z6addvecPiS_S_)
        /*0008*/ 	.word	0x0000000c


	//----- nvinfo : EIATTR_FRAME_SIZE
	.align		4
.L_1:
        /*000c*/ 	.byte	0x04, 0x11
        /*000e*/ 	.short	(.L_3 - .L_2)
	.align		4
.L_2:
        /*0010*/ 	.word	index@(_Z6addvecPiS_S_)
        /*0014*/ 	.word	0x00000000


	//----- nvinfo : EIATTR_MIN_STACK_SIZE
	.align		4
.L_3:
        /*0018*/ 	.byte	0x04, 0x12
        /*001a*/ 	.short	(.L_5 - .L_4)
	.align		4
.L_4:
        /*001c*/ 	.word	index@(_Z6addvecPiS_S_)
        /*0020*/ 	.word	0x00000000
.L_5:


//--------------------- .nv.compat                --------------------------
	.section	.nv.compat,"",@"SHT_CUDA_COMPAT_INFO"
	.align	4
        /*0000*/ 	.byte	0x02, 0x09, 0x00, 0x00, 0x02, 0x02, 0x01, 0x00, 0x02, 0x05, 0x05, 0x00, 0x03, 0x07, 0x01, 0x01
        /*0010*/ 	.byte	0x02, 0x03, 0x00, 0x00, 0x02, 0x06, 0x01, 0x00, 0x04, 0x0b, 0x08, 0x00, 0x09, 0x00, 0x00, 0x00
        /*0020*/ 	.byte	0x00, 0x00, 0x00, 0x00


//--------------------- .nv.info._Z6addvecPiS_S_  --------------------------
	.section	.nv.info._Z6addvecPiS_S_,"",@"SHT_CUDA_INFO"
	.sectionflags	@""
	.align	4


	//----- nvinfo : EIATTR_CUDA_API_VERSION
	.align		4
        /*0000*/ 	.byte	0x04, 0x37
        /*0002*/ 	.short	(.L_7 - .L_6)
.L_6:
        /*0004*/ 	.word	0x00000082


	//----- nvinfo : EIATTR_KPARAM_INFO
	.align		4
.L_7:
        /*0008*/ 	.byte	0x04, 0x17
        /*000a*/ 	.short	(.L_9 - .L_8)
.L_8:
        /*000c*/ 	.word	0x00000000
        /*0010*/ 	.short	0x0002
        /*0012*/ 	.short	0x0010
        /*0014*/ 	.byte	0x00, 0xf5, 0x21, 0x00


	//----- nvinfo : EIATTR_KPARAM_INFO
	.align		4
.L_9:
        /*0018*/ 	.byte	0x04, 0x17
        /*001a*/ 	.short	(.L_11 - .L_10)
.L_10:
        /*001c*/ 	.word	0x00000000
        /*0020*/ 	.short	0x0001
        /*0022*/ 	.short	0x0008
        /*0024*/ 	.byte	0x00, 0xf5, 0x21, 0x00


	//----- nvinfo : EIATTR_KPARAM_INFO
	.align		4
.L_11:
        /*0028*/ 	.byte	0x04, 0x17
        /*002a*/ 	.short	(.L_13 - .L_12)
.L_12:
        /*002c*/ 	.word	0x00000000
        /*0030*/ 	.short	0x0000
        /*0032*/ 	.short	0x0000
        /*0034*/ 	.byte	0x00, 0xf5, 0x21, 0x00


	//----- nvinfo : EIATTR_SPARSE_MMA_MASK
	.align		4
.L_13:
        /*0038*/ 	.byte	0x03, 0x50
        /*003a*/ 	.short	0x0000


	//----- nvinfo : EIATTR_MAXREG_COUNT
	.align		4
        /*003c*/ 	.byte	0x03, 0x1b
        /*003e*/ 	.short	0x00ff


	//----- nvinfo : EIATTR_MERCURY_ISA_VERSION
	.align		4
        /*0040*/ 	.byte	0x03, 0x5f
        /*0042*/ 	.short	0x0101


	//----- nvinfo : EIATTR_VRC_CTA_INIT_COUNT
	.align		4
        /*0044*/ 	.byte	0x02, 0x4a
	.zero		1
	.zero		1


	//----- nvinfo : EIATTR_EXIT_INSTR_OFFSETS
	.align		4
        /*0048*/ 	.byte	0x04, 0x1c
        /*004a*/ 	.short	(.L_15 - .L_14)


	//   ....[0]....
.L_14:
        /*004c*/ 	.word	0x00000030


	//   ....[1]....
        /*0050*/ 	.word	0x000000f0


	//----- nvinfo : EIATTR_CBANK_PARAM_SIZE
	.align		4
.L_15:
        /*0054*/ 	.byte	0x03, 0x19
        /*0056*/ 	.short	0x0018


	//----- nvinfo : EIATTR_PARAM_CBANK
	.align		4
        /*0058*/ 	.byte	0x04, 0x0a
        /*005a*/ 	.short	(.L_17 - .L_16)
	.align		4
.L_16:
        /*005c*/ 	.word	index@(.nv.constant0._Z6addvecPiS_S_)
        /*0060*/ 	.short	0x0380
        /*0062*/ 	.short	0x0018


	//----- nvinfo : EIATTR_SW_WAR
	.align		4
.L_17:
        /*0064*/ 	.byte	0x04, 0x36
        /*0066*/ 	.short	(.L_19 - .L_18)
.L_18:
        /*0068*/ 	.word	0x00000008
.L_19:


//--------------------- .nv.callgraph             --------------------------
	.section	.nv.callgraph,"",@"SHT_CUDA_CALLGRAPH"
	.align	4
	.sectionentsize	8
	.align		4
        /*0000*/ 	.word	0x00000000
	.align		4
        /*0004*/ 	.word	0xffffffff
	.align		4
        /*0008*/ 	.word	0x00000000
	.align		4
        /*000c*/ 	.word	0xfffffffe
	.align		4
        /*0010*/ 	.word	0x00000000
	.align		4
        /*0014*/ 	.word	0xfffffffd
	.align		4
        /*0018*/ 	.word	0x00000000
	.align		4
        /*001c*/ 	.word	0xfffffffc


//--------------------- .text._Z6addvecPiS_S_     --------------------------
	.section	.text._Z6addvecPiS_S_,"ax",@progbits
	.align	128
        .global         _Z6addvecPiS_S_
        .type           _Z6addvecPiS_S_,@function
        .size           _Z6addvecPiS_S_,(.L_x_1 - _Z6addvecPiS_S_)
        .other          _Z6addvecPiS_S_,@"STO_CUDA_ENTRY STV_DEFAULT"
_Z6addvecPiS_S_:
.text._Z6addvecPiS_S_:
[----:B------:R-:W-:Y:S01]  /*0000*/  LDC R1, c[0x0][0x37c] ;  /* 0x0000df00ff017b82 */ /* 0x000fe20000000800 */
[----:B------:R-:W0:Y:S02]  /*0010*/  S2R R9, SR_CTAID.X ;  /* 0x0000000000097919 */ /* 0x000e240000002500 */
[----:B0-----:R-:W-:-:S13]  /*0020*/  ISETP.GT.U32.AND P0, PT, R9, 0x3e7, PT ;  /* 0x000003e70900780c */ /* 0x001fda0003f04070 */
[----:B------:R-:W-:Y:S05]  /*0030*/  @P0 EXIT ;  /* 0x000000000000094d */ /* 0x000fea0003800000 */
[----:B------:R-:W0:Y:S01]  /*0040*/  LDC.64 R2, c[0x0][0x380] ;  /* 0x0000e000ff027b82 */ /* 0x000e220000000a00 */
[----:B------:R-:W1:Y:S07]  /*0050*/  LDCU.64 UR4, c[0x0][0x358] ;  /* 0x00006b00ff0477ac */ /* 0x000e6e0008000a00 */
[----:B------:R-:W2:Y:S08]  /*0060*/  LDC.64 R4, c[0x0][0x388] ;  /* 0x0000e200ff047b82 */ /* 0x000eb00000000a00 */
[----:B------:R-:W3:Y:S01]  /*0070*/  LDC.64 R6, c[0x0][0x390] ;  /* 0x0000e400ff067b82 */ /* 0x000ee20000000a00 */
[----:B0-----:R-:W-:-:S06]  /*0080*/  IMAD.WIDE.U32 R2, R9, 0x4, R2 ;  /* 0x0000000409027825 */ /* 0x001fcc00078e0002 */
[----:B-1----:R-:W4:Y:S01]  /*0090*/  LDG.E R2, desc[UR4][R2.64] ;  /* 0x0000000402027981 */ /* 0x002f22000c1e1900 */
[----:B--2---:R-:W-:-:S06]  /*00a0*/  IMAD.WIDE.U32 R4, R9, 0x4, R4 ;  /* 0x0000000409047825 */ /* 0x004fcc00078e0004 */
[----:B------:R-:W4:Y:S01]  /*00b0*/  LDG.E R5, desc[UR4][R4.64] ;  /* 0x0000000404057981 */ /* 0x000f22000c1e1900 */
[----:B---3--:R-:W-:Y:S01]  /*00c0*/  IMAD.WIDE.U32 R6, R9, 0x4, R6 ;  /* 0x0000000409067825 */ /* 0x008fe200078e0006 */
[----:B----4-:R-:W-:-:S05]  /*00d0*/  IADD3 R9, PT, PT, R2, R5, RZ ;  /* 0x0000000502097210 */ /* 0x010fca0007ffe0ff */
[----:B------:R-:W-:Y:S01]  /*00e0*/  STG.E desc[UR4][R6.64], R9 ;  /* 0x0000000906007986 */ /* 0x000fe2000c101904 */
[----:B------:R-:W-:Y:S05]  /*00f0*/  EXIT ;  /* 0x000000000000794d */ /* 0x000fea0003800000 */
.L_x_0:
[----:B------:R-:W-:-:S00]  /*0100*/  BRA `(.L_x_0) ;  /* 0xfffffffc00fc7947 */ /* 0x000fc0000383ffff */
[----:B------:R-:W-:-:S00]  /*0110*/  NOP ;  /* 0x0000000000007918 */ /* 0x000fc00000000000 */
        /* <DEDUP_REMOVED lines=14> */
.L_x_1:


//--------------------- .nv.shared.reserved.0     --------------------------
	.section	.nv.shared.reserved.0,"aw",@nobits
	.weak		__nv_reservedSMEM_offset_0_alias
	.size		__nv_reservedSMEM_offset_0_alias, 0, 64
	.other		__nv_reservedSMEM_offset_0_alias,@"STO_CUDA_RESERVED_SHARED STV_DEFAULT"
__nv_reservedSMEM_offset_0_alias:
	.zero		0
	.zero		64


//--------------------- .nv.constant0._Z6addvecPiS_S_ --------------------------
	.section	.nv.constant0._Z6addvecPiS_S_,"a",@progbits
	.sectionflags	@""
	.align	4
.nv.constant0._Z6addvecPiS_S_:
	.zero		920


//--------------------- SYMBOLS --------------------------

	.type		.nv.reservedSmem.offset0,@object
	.size		.nv.reservedSmem.offset0,0x4
